	.headerflags	@"EF_CUDA_TEXMODE_UNIFIED EF_CUDA_64BIT_ADDRESS EF_CUDA_ACCELERATORS EF_CUDA_SM90 EF_CUDA_VIRTUAL_SM(EF_CUDA_SM90)"
	.elftype	@"ET_EXEC"


//--------------------- .nv.info                  --------------------------
	.section	.nv.info,"",@"SHT_CUDA_INFO"
	.align	4


	//----- nvinfo : EIATTR_REGCOUNT
	.align		4
        /*0000*/ 	.byte	0x04, 0x2f
        /*0002*/ 	.short	(.L_3 - .L_2)
	.align		4
.L_2:
        /*0004*/ 	.word	index@(triton_poi_fused__native_batch_norm_legit_no_training_relu_30)
        /*0008*/ 	.word	0x00000012


	//----- nvinfo : EIATTR_MIN_STACK_SIZE
	.align		4
.L_3:
        /*000c*/ 	.byte	0x04, 0x12
        /*000e*/ 	.short	(.L_5 - .L_4)
	.align		4
.L_4:
        /*0010*/ 	.word	index@(triton_poi_fused__native_batch_norm_legit_no_training_relu_30)
        /*0014*/ 	.word	0x00000000


	//----- nvinfo : EIATTR_FRAME_SIZE
	.align		4
.L_5:
        /*0018*/ 	.byte	0x04, 0x11
        /*001a*/ 	.short	(.L_7 - .L_6)
	.align		4
.L_6:
        /*001c*/ 	.word	index@(triton_poi_fused__native_batch_norm_legit_no_training_relu_30)
        /*0020*/ 	.word	0x00000000


	//----- nvinfo : EIATTR_MIN_STACK_SIZE
	.align		4
.L_7:
        /*0024*/ 	.byte	0x04, 0x12
        /*0026*/ 	.short	(.L_9 - .L_8)
	.align		4
.L_8:
        /*0028*/ 	.word	index@(triton_poi_fused__native_batch_norm_legit_no_training_relu_30)
        /*002c*/ 	.word	0x00000000
.L_9:


//--------------------- .nv.info.triton_poi_fused__native_batch_norm_legit_no_training_relu_30 --------------------------
	.section	.nv.info.triton_poi_fused__native_batch_norm_legit_no_training_relu_30,"",@"SHT_CUDA_INFO"
	.sectionflags	@""
	.align	4


	//----- nvinfo : EIATTR_CUDA_API_VERSION
	.align		4
        /*0000*/ 	.byte	0x04, 0x37
        /*0002*/ 	.short	(.L_11 - .L_10)
.L_10:
        /*0004*/ 	.word	0x0000007c


	//----- nvinfo : EIATTR_KPARAM_INFO
	.align		4
.L_11:
        /*0008*/ 	.byte	0x04, 0x17
        /*000a*/ 	.short	(.L_13 - .L_12)
.L_12:
        /*000c*/ 	.word	0x00000000
        /*0010*/ 	.short	0x0006
        /*0012*/ 	.short	0x0030
        /*0014*/ 	.byte	0x00, 0xf0, 0x11, 0x00


	//----- nvinfo : EIATTR_KPARAM_INFO
	.align		4
.L_13:
        /*0018*/ 	.byte	0x04, 0x17
        /*001a*/ 	.short	(.L_15 - .L_14)
.L_14:
        /*001c*/ 	.word	0x00000000
        /*0020*/ 	.short	0x0005
        /*0022*/ 	.short	0x0028
        /*0024*/ 	.byte	0x00, 0xf4, 0x21, 0x00


	//----- nvinfo : EIATTR_KPARAM_INFO
	.align		4
.L_15:
        /*0028*/ 	.byte	0x04, 0x17
        /*002a*/ 	.short	(.L_17 - .L_16)
.L_16:
        /*002c*/ 	.word	0x00000000
        /*0030*/ 	.short	0x0004
        /*0032*/ 	.short	0x0020
        /*0034*/ 	.byte	0x00, 0xf4, 0x21, 0x00


	//----- nvinfo : EIATTR_KPARAM_INFO
	.align		4
.L_17:
        /*0038*/ 	.byte	0x04, 0x17
        /*003a*/ 	.short	(.L_19 - .L_18)
.L_18:
        /*003c*/ 	.word	0x00000000
        /*0040*/ 	.short	0x0003
        /*0042*/ 	.short	0x0018
        /*0044*/ 	.byte	0x00, 0xf4, 0x21, 0x00


	//----- nvinfo : EIATTR_KPARAM_INFO
	.align		4
.L_19:
        /*0048*/ 	.byte	0x04, 0x17
        /*004a*/ 	.short	(.L_21 - .L_20)
.L_20:
        /*004c*/ 	.word	0x00000000
        /*0050*/ 	.short	0x0002
        /*0052*/ 	.short	0x0010
        /*0054*/ 	.byte	0x00, 0xf4, 0x21, 0x00


	//----- nvinfo : EIATTR_KPARAM_INFO
	.align		4
.L_21:
        /*0058*/ 	.byte	0x04, 0x17
        /*005a*/ 	.short	(.L_23 - .L_22)
.L_22:
        /*005c*/ 	.word	0x00000000
        /*0060*/ 	.short	0x0001
        /*0062*/ 	.short	0x0008
        /*0064*/ 	.byte	0x00, 0xf4, 0x21, 0x00


	//----- nvinfo : EIATTR_KPARAM_INFO
	.align		4
.L_23:
        /*0068*/ 	.byte	0x04, 0x17
        /*006a*/ 	.short	(.L_25 - .L_24)
.L_24:
        /*006c*/ 	.word	0x00000000
        /*0070*/ 	.short	0x0000
        /*0072*/ 	.short	0x0000
        /*0074*/ 	.byte	0x00, 0xf4, 0x21, 0x00


	//----- nvinfo : EIATTR_SPARSE_MMA_MASK
	.align		4
.L_25:
        /*0078*/ 	.byte	0x03, 0x50
        /*007a*/ 	.short	0x0000


	//----- nvinfo : EIATTR_MAXREG_COUNT
	.align		4
        /*007c*/ 	.byte	0x03, 0x1b
        /*007e*/ 	.short	0x00ff


	//----- nvinfo : EIATTR_EXIT_INSTR_OFFSETS
	.align		4
        /*0080*/ 	.byte	0x04, 0x1c
        /*0082*/ 	.short	(.L_27 - .L_26)


	//   ....[0]....
.L_26:
        /*0084*/ 	.word	0x00000300


	//   ....[1]....
        /*0088*/ 	.word	0x00000320


	//----- nvinfo : EIATTR_REQNTID
	.align		4
.L_27:
        /*008c*/ 	.byte	0x04, 0x10
        /*008e*/ 	.short	(.L_29 - .L_28)
.L_28:
        /*0090*/ 	.word	0x00000080
        /*0094*/ 	.word	0x00000001
        /*0098*/ 	.word	0x00000001


	//----- nvinfo : EIATTR_CBANK_PARAM_SIZE
	.align		4
.L_29:
        /*009c*/ 	.byte	0x03, 0x19
        /*009e*/ 	.short	0x0034


	//----- nvinfo : EIATTR_PARAM_CBANK
	.align		4
        /*00a0*/ 	.byte	0x04, 0x0a
        /*00a2*/ 	.short	(.L_31 - .L_30)
	.align		4
.L_30:
        /*00a4*/ 	.word	index@(.nv.constant0.triton_poi_fused__native_batch_norm_legit_no_training_relu_30)
        /*00a8*/ 	.short	0x0210
        /*00aa*/ 	.short	0x0034


	//----- nvinfo : EIATTR_SW_WAR
	.align		4
.L_31:
        /*00ac*/ 	.byte	0x04, 0x36
        /*00ae*/ 	.short	(.L_33 - .L_32)
.L_32:
        /*00b0*/ 	.word	0x00000008
.L_33:


//--------------------- .nv.callgraph             --------------------------
	.section	.nv.callgraph,"",@"SHT_CUDA_CALLGRAPH"
	.align	4
	.sectionentsize	8
	.align		4
        /*0000*/ 	.word	0x00000000
	.align		4
        /*0004*/ 	.word	0xffffffff
	.align		4
        /*0008*/ 	.word	0x00000000
	.align		4
        /*000c*/ 	.word	0xfffffffe
	.align		4
        /*0010*/ 	.word	0x00000000
	.align		4
        /*0014*/ 	.word	0xfffffffd
	.align		4
        /*0018*/ 	.word	0x00000000
	.align		4
        /*001c*/ 	.word	0xfffffffc


//--------------------- .nv.constant4             --------------------------
	.section	.nv.constant4,"a",@progbits
	.align	8
	.align		8
.nv.constant4:
        /*0000*/ 	.dword	_$_str
	.align		8
        /*0008*/ 	.dword	_$_str_$_2


//--------------------- .text.triton_poi_fused__native_batch_norm_legit_no_training_relu_30 --------------------------
	.section	.text.triton_poi_fused__native_batch_norm_legit_no_training_relu_30,"ax",@progbits
	.align	128
        .global         triton_poi_fused__native_batch_norm_legit_no_training_relu_30
        .type           triton_poi_fused__native_batch_norm_legit_no_training_relu_30,@function
        .size           triton_poi_fused__native_batch_norm_legit_no_training_relu_30,(.L_x_1 - triton_poi_fused__native_batch_norm_legit_no_training_relu_30)
        .other          triton_poi_fused__native_batch_norm_legit_no_training_relu_30,@"STO_CUDA_ENTRY STV_DEFAULT"
triton_poi_fused__native_batch_norm_legit_no_training_relu_30:
.text.triton_poi_fused__native_batch_norm_legit_no_training_relu_30:
[----:B------:R-:W0:Y:S01]  /*0000*/  LDC R1, c[0x0][0x28] ;  /* 0x00000a00ff017b82 */ /* 0x000e220000000800 */
[----:B------:R-:W1:Y:S07]  /*0010*/  S2R R0, SR_TID.X ;  /* 0x0000000000007919 */ /* 0x000e6e0000002100 */
[----:B------:R-:W2:Y:S01]  /*0020*/  LDC.64 R8, c[0x0][0x220] ;  /* 0x00008800ff087b82 */ /* 0x000ea20000000a00 */
[----:B------:R-:W-:Y:S01]  /*0030*/  HFMA2.MMA R14, -RZ, RZ, 0, 0 ;  /* 0x00000000ff0e7435 */ /* 0x000fe200000001ff */
[----:B------:R-:W-:Y:S01]  /*0040*/  ULDC.64 UR4, c[0x0][0x208] ;  /* 0x0000820000047ab9 */ /* 0x000fe20000000a00 */
[----:B------:R-:W3:Y:S05]  /*0050*/  S2R R3, SR_CTAID.X ;  /* 0x0000000000037919 */ /* 0x000eea0000002500 */
[----:B------:R-:W4:Y:S08]  /*0060*/  LDC.64 R4, c[0x0][0x210] ;  /* 0x00008400ff047b82 */ /* 0x000f300000000a00 */
[----:B------:R-:W5:Y:S08]  /*0070*/  LDC.64 R6, c[0x0][0x218] ;  /* 0x00008600ff067b82 */ /* 0x000f700000000a00 */
[----:B------:R-:W5:Y:S01]  /*0080*/  LDC.64 R10, c[0x0][0x228] ;  /* 0x00008a00ff0a7b82 */ /* 0x000f620000000a00 */
[----:B-1----:R-:W-:-:S07]  /*0090*/  LOP3.LUT R0, R0, 0x7f, RZ, 0xc0, !PT ;  /* 0x0000007f00007812 */ /* 0x002fce00078ec0ff */
[----:B------:R-:W1:Y:S01]  /*00a0*/  LDC.64 R12, c[0x0][0x230] ;  /* 0x00008c00ff0c7b82 */ /* 0x000e620000000a00 */
[----:B---3--:R-:W-:Y:S02]  /*00b0*/  SHF.R.S32.HI R2, RZ, 0x18, R3 ;  /* 0x00000018ff027819 */ /* 0x008fe40000011403 */
[----:B------:R-:W-:Y:S02]  /*00c0*/  LEA R0, R3, R0, 0x7 ;  /* 0x0000000003007211 */ /* 0x000fe400078e38ff */
[----:B------:R-:W-:Y:S02]  /*00d0*/  SGXT R3, R2, 0x1 ;  /* 0x000000010203781a */ /* 0x000fe40000000200 */
[----:B------:R-:W-:Y:S02]  /*00e0*/  ISETP.GE.AND P0, PT, R0, 0x200, PT ;  /* 0x000002000000780c */ /* 0x000fe40003f06270 */
[----:B------:R-:W-:-:S04]  /*00f0*/  LEA.HI R3, R3, R0, RZ, 0x7 ;  /* 0x0000000003037211 */ /* 0x000fc800078f38ff */
[----:B------:R-:W-:-:S04]  /*0100*/  LOP3.LUT R3, R3, 0xffffff80, RZ, 0xc0, !PT ;  /* 0xffffff8003037812 */ /* 0x000fc800078ec0ff */
[----:B------:R-:W-:-:S05]  /*0110*/  IADD3 R15, R0, -R3, RZ ;  /* 0x80000003000f7210 */ /* 0x000fca0007ffe0ff */
[----:B--2---:R-:W-:-:S05]  /*0120*/  IMAD.WIDE R8, R15, 0x4, R8 ;  /* 0x000000040f087825 */ /* 0x004fca00078e0208 */
[----:B------:R2:W3:Y:S01]  /*0130*/  @!P0 LDG.E.EL R14, desc[UR4][R8.64] ;  /* 0x00000004080e8981 */ /* 0x0004e2000c2e1900 */
[----:B------:R-:W-:Y:S01]  /*0140*/  CS2R R2, SRZ ;  /* 0x0000000000027805 */ /* 0x000fe2000001ff00 */
[----:B----4-:R-:W-:-:S04]  /*0150*/  IMAD.WIDE R4, R0, 0x4, R4 ;  /* 0x0000000400047825 */ /* 0x010fc800078e0204 */
[C---:B-----5:R-:W-:Y:S01]  /*0160*/  IMAD.WIDE R6, R15.reuse, 0x4, R6 ;  /* 0x000000040f067825 */ /* 0x060fe200078e0206 */
[----:B------:R4:W5:Y:S03]  /*0170*/  @!P0 LDG.E R2, desc[UR4][R4.64] ;  /* 0x0000000404028981 */ /* 0x000966000c1e1900 */
[C---:B0-2---:R-:W-:Y:S01]  /*0180*/  IMAD.WIDE R8, R15.reuse, 0x4, R10 ;  /* 0x000000040f087825 */ /* 0x045fe200078e020a */
[----:B------:R0:W5:Y:S03]  /*0190*/  @!P0 LDG.E.EL R3, desc[UR4][R6.64] ;  /* 0x0000000406038981 */ /* 0x000166000c2e1900 */
[----:B-1----:R-:W-:Y:S01]  /*01a0*/  IMAD.WIDE R10, R15, 0x4, R12 ;  /* 0x000000040f0a7825 */ /* 0x002fe200078e020c */
[----:B------:R-:W-:Y:S01]  /*01b0*/  CS2R R12, SRZ ;  /* 0x00000000000c7805 */ /* 0x000fe2000001ff00 */
[----:B----4-:R-:W1:Y:S05]  /*01c0*/  LDC.64 R4, c[0x0][0x238] ;  /* 0x00008e00ff047b82 */ /* 0x010e6a0000000a00 */
[----:B------:R-:W2:Y:S04]  /*01d0*/  @!P0 LDG.E.EL R12, desc[UR4][R8.64] ;  /* 0x00000004080c8981 */ /* 0x000ea8000c2e1900 */
[----:B------:R-:W2:Y:S01]  /*01e0*/  @!P0 LDG.E.EL R13, desc[UR4][R10.64] ;  /* 0x000000040a0d8981 */ /* 0x000ea2000c2e1900 */
[----:B0-----:R-:W-:Y:S01]  /*01f0*/  MOV R6, 0x3e800000 ;  /* 0x3e80000000067802 */ /* 0x001fe20000000f00 */
[----:B---3--:R-:W-:-:S04]  /*0200*/  FADD R14, R14, 9.9999997473787516356e-06 ;  /* 0x3727c5ac0e0e7421 */ /* 0x008fc80000000000 */
[----:B------:R-:W0:Y:S01]  /*0210*/  MUFU.SQRT R15, R14 ;  /* 0x0000000e000f7308 */ /* 0x000e220000002000 */
[----:B-----5:R-:W-:Y:S01]  /*0220*/  FADD R2, -R3, R2 ;  /* 0x0000000203027221 */ /* 0x020fe20000000100 */
[C---:B0-----:R-:W-:Y:S02]  /*0230*/  FSETP.GT.AND P1, PT, R15.reuse, 8.50705917302346158658e+37, PT ;  /* 0x7e8000000f00780b */ /* 0x041fe40003f24000 */
[----:B------:R-:W-:Y:S02]  /*0240*/  FSETP.GEU.AND P2, PT, R15, 1.175494350822287508e-38, PT ;  /* 0x008000000f00780b */ /* 0x000fe40003f4e000 */
[----:B------:R-:W-:-:S09]  /*0250*/  FSEL R6, R6, 1, P1 ;  /* 0x3f80000006067808 */ /* 0x000fd20000800000 */
[----:B------:R-:W-:Y:S02]  /*0260*/  @P1 FMUL R15, R15, 0.25 ;  /* 0x3e8000000f0f1820 */ /* 0x000fe40000400000 */
[----:B------:R-:W-:Y:S02]  /*0270*/  @!P2 FMUL R6, R6, 16777216 ;  /* 0x4b8000000606a820 */ /* 0x000fe40000400000 */
[----:B------:R-:W-:-:S06]  /*0280*/  @!P2 FMUL R15, R15, 16777216 ;  /* 0x4b8000000f0fa820 */ /* 0x000fcc0000400000 */
[----:B------:R-:W0:Y:S02]  /*0290*/  MUFU.RCP R15, R15 ;  /* 0x0000000f000f7308 */ /* 0x000e240000001000 */
[----:B0-----:R-:W-:-:S04]  /*02a0*/  FMUL R3, R15, R6 ;  /* 0x000000060f037220 */ /* 0x001fc80000400000 */
[----:B------:R-:W-:-:S04]  /*02b0*/  FMUL R2, R2, R3 ;  /* 0x0000000302027220 */ /* 0x000fc80000400000 */
[----:B--2---:R-:W-:Y:S01]  /*02c0*/  FFMA R12, R2, R12, R13 ;  /* 0x0000000c020c7223 */ /* 0x004fe2000000000d */
[----:B-1----:R-:W-:-:S04]  /*02d0*/  IMAD.WIDE R2, R0, 0x4, R4 ;  /* 0x0000000400027825 */ /* 0x002fc800078e0204 */
[----:B------:R-:W-:-:S04]  /*02e0*/  FSETP.GEU.AND P1, PT, R12, RZ, PT ;  /* 0x000000ff0c00720b */ /* 0x000fc80003f2e000 */
[----:B------:R-:W-:Y:S01]  /*02f0*/  FSEL R5, R12, RZ, P1 ;  /* 0x000000ff0c057208 */ /* 0x000fe20000800000 */
[----:B------:R-:W-:Y:S08]  /*0300*/  @P0 EXIT ;  /* 0x000000000000094d */ /* 0x000ff00003800000 */
[----:B------:R-:W-:Y:S01]  /*0310*/  STG.E desc[UR4][R2.64], R5 ;  /* 0x0000000502007986 */ /* 0x000fe2000c101904 */
[----:B------:R-:W-:Y:S05]  /*0320*/  EXIT ;  /* 0x000000000000794d */ /* 0x000fea0003800000 */
.L_x_0:
[----:B------:R-:W-:-:S00]  /*0330*/  BRA `(.L_x_0) ;  /* 0xfffffffc00fc7947 */ /* 0x000fc0000383ffff */
[----:B------:R-:W-:-:S00]  /*0340*/  NOP ;  /* 0x0000000000007918 */ /* 0x000fc00000000000 */
        /* <DEDUP_REMOVED lines=11> */
.L_x_1:


//--------------------- .nv.global.init           --------------------------
	.section	.nv.global.init,"aw",@progbits
.nv.global.init:
	.type		_$_str,@object
	.size		_$_str,(_$_str_$_2 - _$_str)
_$_str:
        /*0000*/ 	.byte	0x5f, 0x5f, 0x43, 0x55, 0x44, 0x41, 0x5f, 0x46, 0x54, 0x5a, 0x00
	.type		_$_str_$_2,@object
	.size		_$_str_$_2,(.L_1 - _$_str_$_2)
_$_str_$_2:
        /*000b*/ 	.byte	0x5f, 0x5f, 0x43, 0x55, 0x44, 0x41, 0x5f, 0x50, 0x52, 0x45, 0x43, 0x5f, 0x53, 0x51, 0x52, 0x54
        /*001b*/ 	.byte	0x00
.L_1:


//--------------------- .nv.constant0.triton_poi_fused__native_batch_norm_legit_no_training_relu_30 --------------------------
	.section	.nv.constant0.triton_poi_fused__native_batch_norm_legit_no_training_relu_30,"a",@progbits
	.sectionflags	@""
	.align	4
.nv.constant0.triton_poi_fused__native_batch_norm_legit_no_training_relu_30:
	.zero		580
